//
// Generated by NVIDIA NVVM Compiler
//
// Compiler Build ID: CL-36424714
// Cuda compilation tools, release 13.0, V13.0.88
// Based on NVVM 20.0.0
//

.version 9.0
.target sm_100
.address_size 64

	// .globl	_Z4loopi
.extern .func  (.param .b32 func_retval0) vprintf
(
	.param .b64 vprintf_param_0,
	.param .b64 vprintf_param_1
)
;
.global .align 1 .b8 $str[43] = {84, 104, 105, 115, 32, 105, 115, 32, 105, 116, 101, 114, 97, 116, 105, 111, 110, 32, 110, 117, 109, 98, 101, 114, 32, 37, 100, 32, 105, 110, 32, 116, 104, 114, 101, 97, 100, 32, 37, 100, 32, 10};

.visible .entry _Z4loopi(
	.param .u32 _Z4loopi_param_0
)
{
	.local .align 8 .b8 	__local_depot0[8];
	.reg .b64 	%SP;
	.reg .b64 	%SPL;
	.reg .pred 	%p<10>;
	.reg .b32 	%r<110>;
	.reg .b64 	%rd<15>;

	mov.u64 	%SPL, __local_depot0;
	cvta.local.u64 	%SP, %SPL;
	ld.param.u32 	%r18, [_Z4loopi_param_0];
	add.u64 	%rd2, %SP, 0;
	add.u64 	%rd1, %SPL, 0;
	mov.u32 	%r1, %tid.x;
	setp.lt.s32 	%p1, %r18, 1;
	@%p1 bra 	$L__BB0_13;
	and.b32  	%r2, %r18, 15;
	setp.lt.u32 	%p2, %r18, 16;
	mov.b32 	%r106, 0;
	@%p2 bra 	$L__BB0_4;
	and.b32  	%r106, %r18, 2147483632;
	mov.b32 	%r104, 0;
	mov.u64 	%rd3, $str;
$L__BB0_3:
	.pragma "nounroll";
	st.local.v2.u32 	[%rd1], {%r104, %r1};
	cvta.global.u64 	%rd4, %rd3;
	{ // callseq 0, 0
	.param .b64 param0;
	st.param.b64 	[param0], %rd4;
	.param .b64 param1;
	st.param.b64 	[param1], %rd2;
	.param .b32 retval0;
	call.uni (retval0), 
	vprintf, 
	(
	param0, 
	param1
	);
	ld.param.b32 	%r21, [retval0];
	} // callseq 0
	add.s32 	%r23, %r104, 1;
	st.local.v2.u32 	[%rd1], {%r23, %r1};
	{ // callseq 1, 0
	.param .b64 param0;
	st.param.b64 	[param0], %rd4;
	.param .b64 param1;
	st.param.b64 	[param1], %rd2;
	.param .b32 retval0;
	call.uni (retval0), 
	vprintf, 
	(
	param0, 
	param1
	);
	ld.param.b32 	%r24, [retval0];
	} // callseq 1
	add.s32 	%r26, %r104, 2;
	st.local.v2.u32 	[%rd1], {%r26, %r1};
	{ // callseq 2, 0
	.param .b64 param0;
	st.param.b64 	[param0], %rd4;
	.param .b64 param1;
	st.param.b64 	[param1], %rd2;
	.param .b32 retval0;
	call.uni (retval0), 
	vprintf, 
	(
	param0, 
	param1
	);
	ld.param.b32 	%r27, [retval0];
	} // callseq 2
	add.s32 	%r29, %r104, 3;
	st.local.v2.u32 	[%rd1], {%r29, %r1};
	{ // callseq 3, 0
	.param .b64 param0;
	st.param.b64 	[param0], %rd4;
	.param .b64 param1;
	st.param.b64 	[param1], %rd2;
	.param .b32 retval0;
	call.uni (retval0), 
	vprintf, 
	(
	param0, 
	param1
	);
	ld.param.b32 	%r30, [retval0];
	} // callseq 3
	add.s32 	%r32, %r104, 4;
	st.local.v2.u32 	[%rd1], {%r32, %r1};
	{ // callseq 4, 0
	.param .b64 param0;
	st.param.b64 	[param0], %rd4;
	.param .b64 param1;
	st.param.b64 	[param1], %rd2;
	.param .b32 retval0;
	call.uni (retval0), 
	vprintf, 
	(
	param0, 
	param1
	);
	ld.param.b32 	%r33, [retval0];
	} // callseq 4
	add.s32 	%r35, %r104, 5;
	st.local.v2.u32 	[%rd1], {%r35, %r1};
	{ // callseq 5, 0
	.param .b64 param0;
	st.param.b64 	[param0], %rd4;
	.param .b64 param1;
	st.param.b64 	[param1], %rd2;
	.param .b32 retval0;
	call.uni (retval0), 
	vprintf, 
	(
	param0, 
	param1
	);
	ld.param.b32 	%r36, [retval0];
	} // callseq 5
	add.s32 	%r38, %r104, 6;
	st.local.v2.u32 	[%rd1], {%r38, %r1};
	{ // callseq 6, 0
	.param .b64 param0;
	st.param.b64 	[param0], %rd4;
	.param .b64 param1;
	st.param.b64 	[param1], %rd2;
	.param .b32 retval0;
	call.uni (retval0), 
	vprintf, 
	(
	param0, 
	param1
	);
	ld.param.b32 	%r39, [retval0];
	} // callseq 6
	add.s32 	%r41, %r104, 7;
	st.local.v2.u32 	[%rd1], {%r41, %r1};
	{ // callseq 7, 0
	.param .b64 param0;
	st.param.b64 	[param0], %rd4;
	.param .b64 param1;
	st.param.b64 	[param1], %rd2;
	.param .b32 retval0;
	call.uni (retval0), 
	vprintf, 
	(
	param0, 
	param1
	);
	ld.param.b32 	%r42, [retval0];
	} // callseq 7
	add.s32 	%r44, %r104, 8;
	st.local.v2.u32 	[%rd1], {%r44, %r1};
	{ // callseq 8, 0
	.param .b64 param0;
	st.param.b64 	[param0], %rd4;
	.param .b64 param1;
	st.param.b64 	[param1], %rd2;
	.param .b32 retval0;
	call.uni (retval0), 
	vprintf, 
	(
	param0, 
	param1
	);
	ld.param.b32 	%r45, [retval0];
	} // callseq 8
	add.s32 	%r47, %r104, 9;
	st.local.v2.u32 	[%rd1], {%r47, %r1};
	{ // callseq 9, 0
	.param .b64 param0;
	st.param.b64 	[param0], %rd4;
	.param .b64 param1;
	st.param.b64 	[param1], %rd2;
	.param .b32 retval0;
	call.uni (retval0), 
	vprintf, 
	(
	param0, 
	param1
	);
	ld.param.b32 	%r48, [retval0];
	} // callseq 9
	add.s32 	%r50, %r104, 10;
	st.local.v2.u32 	[%rd1], {%r50, %r1};
	{ // callseq 10, 0
	.param .b64 param0;
	st.param.b64 	[param0], %rd4;
	.param .b64 param1;
	st.param.b64 	[param1], %rd2;
	.param .b32 retval0;
	call.uni (retval0), 
	vprintf, 
	(
	param0, 
	param1
	);
	ld.param.b32 	%r51, [retval0];
	} // callseq 10
	add.s32 	%r53, %r104, 11;
	st.local.v2.u32 	[%rd1], {%r53, %r1};
	{ // callseq 11, 0
	.param .b64 param0;
	st.param.b64 	[param0], %rd4;
	.param .b64 param1;
	st.param.b64 	[param1], %rd2;
	.param .b32 retval0;
	call.uni (retval0), 
	vprintf, 
	(
	param0, 
	param1
	);
	ld.param.b32 	%r54, [retval0];
	} // callseq 11
	add.s32 	%r56, %r104, 12;
	st.local.v2.u32 	[%rd1], {%r56, %r1};
	{ // callseq 12, 0
	.param .b64 param0;
	st.param.b64 	[param0], %rd4;
	.param .b64 param1;
	st.param.b64 	[param1], %rd2;
	.param .b32 retval0;
	call.uni (retval0), 
	vprintf, 
	(
	param0, 
	param1
	);
	ld.param.b32 	%r57, [retval0];
	} // callseq 12
	add.s32 	%r59, %r104, 13;
	st.local.v2.u32 	[%rd1], {%r59, %r1};
	{ // callseq 13, 0
	.param .b64 param0;
	st.param.b64 	[param0], %rd4;
	.param .b64 param1;
	st.param.b64 	[param1], %rd2;
	.param .b32 retval0;
	call.uni (retval0), 
	vprintf, 
	(
	param0, 
	param1
	);
	ld.param.b32 	%r60, [retval0];
	} // callseq 13
	add.s32 	%r62, %r104, 14;
	st.local.v2.u32 	[%rd1], {%r62, %r1};
	{ // callseq 14, 0
	.param .b64 param0;
	st.param.b64 	[param0], %rd4;
	.param .b64 param1;
	st.param.b64 	[param1], %rd2;
	.param .b32 retval0;
	call.uni (retval0), 
	vprintf, 
	(
	param0, 
	param1
	);
	ld.param.b32 	%r63, [retval0];
	} // callseq 14
	add.s32 	%r65, %r104, 15;
	st.local.v2.u32 	[%rd1], {%r65, %r1};
	{ // callseq 15, 0
	.param .b64 param0;
	st.param.b64 	[param0], %rd4;
	.param .b64 param1;
	st.param.b64 	[param1], %rd2;
	.param .b32 retval0;
	call.uni (retval0), 
	vprintf, 
	(
	param0, 
	param1
	);
	ld.param.b32 	%r66, [retval0];
	} // callseq 15
	add.s32 	%r104, %r104, 16;
	setp.ne.s32 	%p3, %r104, %r106;
	@%p3 bra 	$L__BB0_3;
$L__BB0_4:
	setp.eq.s32 	%p4, %r2, 0;
	@%p4 bra 	$L__BB0_13;
	and.b32  	%r7, %r18, 7;
	setp.lt.u32 	%p5, %r2, 8;
	@%p5 bra 	$L__BB0_7;
	st.local.v2.u32 	[%rd1], {%r106, %r1};
	mov.u64 	%rd6, $str;
	cvta.global.u64 	%rd7, %rd6;
	{ // callseq 16, 0
	.param .b64 param0;
	st.param.b64 	[param0], %rd7;
	.param .b64 param1;
	st.param.b64 	[param1], %rd2;
	.param .b32 retval0;
	call.uni (retval0), 
	vprintf, 
	(
	param0, 
	param1
	);
	ld.param.b32 	%r68, [retval0];
	} // callseq 16
	add.s32 	%r70, %r106, 1;
	st.local.v2.u32 	[%rd1], {%r70, %r1};
	{ // callseq 17, 0
	.param .b64 param0;
	st.param.b64 	[param0], %rd7;
	.param .b64 param1;
	st.param.b64 	[param1], %rd2;
	.param .b32 retval0;
	call.uni (retval0), 
	vprintf, 
	(
	param0, 
	param1
	);
	ld.param.b32 	%r71, [retval0];
	} // callseq 17
	add.s32 	%r73, %r106, 2;
	st.local.v2.u32 	[%rd1], {%r73, %r1};
	{ // callseq 18, 0
	.param .b64 param0;
	st.param.b64 	[param0], %rd7;
	.param .b64 param1;
	st.param.b64 	[param1], %rd2;
	.param .b32 retval0;
	call.uni (retval0), 
	vprintf, 
	(
	param0, 
	param1
	);
	ld.param.b32 	%r74, [retval0];
	} // callseq 18
	add.s32 	%r76, %r106, 3;
	st.local.v2.u32 	[%rd1], {%r76, %r1};
	{ // callseq 19, 0
	.param .b64 param0;
	st.param.b64 	[param0], %rd7;
	.param .b64 param1;
	st.param.b64 	[param1], %rd2;
	.param .b32 retval0;
	call.uni (retval0), 
	vprintf, 
	(
	param0, 
	param1
	);
	ld.param.b32 	%r77, [retval0];
	} // callseq 19
	add.s32 	%r79, %r106, 4;
	st.local.v2.u32 	[%rd1], {%r79, %r1};
	{ // callseq 20, 0
	.param .b64 param0;
	st.param.b64 	[param0], %rd7;
	.param .b64 param1;
	st.param.b64 	[param1], %rd2;
	.param .b32 retval0;
	call.uni (retval0), 
	vprintf, 
	(
	param0, 
	param1
	);
	ld.param.b32 	%r80, [retval0];
	} // callseq 20
	add.s32 	%r82, %r106, 5;
	st.local.v2.u32 	[%rd1], {%r82, %r1};
	{ // callseq 21, 0
	.param .b64 param0;
	st.param.b64 	[param0], %rd7;
	.param .b64 param1;
	st.param.b64 	[param1], %rd2;
	.param .b32 retval0;
	call.uni (retval0), 
	vprintf, 
	(
	param0, 
	param1
	);
	ld.param.b32 	%r83, [retval0];
	} // callseq 21
	add.s32 	%r85, %r106, 6;
	st.local.v2.u32 	[%rd1], {%r85, %r1};
	{ // callseq 22, 0
	.param .b64 param0;
	st.param.b64 	[param0], %rd7;
	.param .b64 param1;
	st.param.b64 	[param1], %rd2;
	.param .b32 retval0;
	call.uni (retval0), 
	vprintf, 
	(
	param0, 
	param1
	);
	ld.param.b32 	%r86, [retval0];
	} // callseq 22
	add.s32 	%r88, %r106, 7;
	st.local.v2.u32 	[%rd1], {%r88, %r1};
	{ // callseq 23, 0
	.param .b64 param0;
	st.param.b64 	[param0], %rd7;
	.param .b64 param1;
	st.param.b64 	[param1], %rd2;
	.param .b32 retval0;
	call.uni (retval0), 
	vprintf, 
	(
	param0, 
	param1
	);
	ld.param.b32 	%r89, [retval0];
	} // callseq 23
	add.s32 	%r106, %r106, 8;
$L__BB0_7:
	setp.eq.s32 	%p6, %r7, 0;
	@%p6 bra 	$L__BB0_13;
	and.b32  	%r10, %r18, 3;
	setp.lt.u32 	%p7, %r7, 4;
	@%p7 bra 	$L__BB0_10;
	st.local.v2.u32 	[%rd1], {%r106, %r1};
	mov.u64 	%rd9, $str;
	cvta.global.u64 	%rd10, %rd9;
	{ // callseq 24, 0
	.param .b64 param0;
	st.param.b64 	[param0], %rd10;
	.param .b64 param1;
	st.param.b64 	[param1], %rd2;
	.param .b32 retval0;
	call.uni (retval0), 
	vprintf, 
	(
	param0, 
	param1
	);
	ld.param.b32 	%r91, [retval0];
	} // callseq 24
	add.s32 	%r93, %r106, 1;
	st.local.v2.u32 	[%rd1], {%r93, %r1};
	{ // callseq 25, 0
	.param .b64 param0;
	st.param.b64 	[param0], %rd10;
	.param .b64 param1;
	st.param.b64 	[param1], %rd2;
	.param .b32 retval0;
	call.uni (retval0), 
	vprintf, 
	(
	param0, 
	param1
	);
	ld.param.b32 	%r94, [retval0];
	} // callseq 25
	add.s32 	%r96, %r106, 2;
	st.local.v2.u32 	[%rd1], {%r96, %r1};
	{ // callseq 26, 0
	.param .b64 param0;
	st.param.b64 	[param0], %rd10;
	.param .b64 param1;
	st.param.b64 	[param1], %rd2;
	.param .b32 retval0;
	call.uni (retval0), 
	vprintf, 
	(
	param0, 
	param1
	);
	ld.param.b32 	%r97, [retval0];
	} // callseq 26
	add.s32 	%r99, %r106, 3;
	st.local.v2.u32 	[%rd1], {%r99, %r1};
	{ // callseq 27, 0
	.param .b64 param0;
	st.param.b64 	[param0], %rd10;
	.param .b64 param1;
	st.param.b64 	[param1], %rd2;
	.param .b32 retval0;
	call.uni (retval0), 
	vprintf, 
	(
	param0, 
	param1
	);
	ld.param.b32 	%r100, [retval0];
	} // callseq 27
	add.s32 	%r106, %r106, 4;
$L__BB0_10:
	setp.eq.s32 	%p8, %r10, 0;
	@%p8 bra 	$L__BB0_13;
	neg.s32 	%r108, %r10;
	mov.u64 	%rd12, $str;
$L__BB0_12:
	.pragma "nounroll";
	st.local.v2.u32 	[%rd1], {%r106, %r1};
	cvta.global.u64 	%rd13, %rd12;
	{ // callseq 28, 0
	.param .b64 param0;
	st.param.b64 	[param0], %rd13;
	.param .b64 param1;
	st.param.b64 	[param1], %rd2;
	.param .b32 retval0;
	call.uni (retval0), 
	vprintf, 
	(
	param0, 
	param1
	);
	ld.param.b32 	%r102, [retval0];
	} // callseq 28
	add.s32 	%r106, %r106, 1;
	add.s32 	%r108, %r108, 1;
	setp.ne.s32 	%p9, %r108, 0;
	@%p9 bra 	$L__BB0_12;
$L__BB0_13:
	ret;

}


// ===== COMPILED SASS (sm_100) =====

	.target	sm_100

	.elftype	@"ET_EXEC"


//--------------------- .note.nv.tkinfo           --------------------------
	.section	.note.nv.tkinfo,"",@"SHT_NOTE"
	.sectionflags	@"SHF_NOTE_NV_TKINFO"
	.tkinfo
        /*0018*/ 	.word	0x00000002
        /*0030*/ 	.string	""
        /*0030*/ 	.string	"ptxas"
        /*0030*/ 	.string	"Cuda compilation tools, release 13.0, V13.0.88"
        /*0030*/ 	.string	"Build cuda_13.0.r13.0/compiler.36424714_0"
        /*0030*/ 	.string	"-arch sm_100 -m 64 "



//--------------------- .note.nv.cuinfo           --------------------------
	.section	.note.nv.cuinfo,"",@"SHT_NOTE"
	.sectionflags	@"SHF_NOTE_NV_CUINFO"
        /*0018*/ 	.short	0x0002
        /*001a*/ 	.short	0x0064
        /*001c*/ 	.short	0x0082
	.zero		2


//--------------------- .nv.info                  --------------------------
	.section	.nv.info,"",@"SHT_CUDA_INFO"
	.align	4


	//----- nvinfo : EIATTR_REGCOUNT
	.align		4
        /*0000*/ 	.byte	0x04, 0x2f
        /*0002*/ 	.short	(.L_2 - .L_1)
	.align		4
.L_1:
        /*0004*/ 	.word	index@(_Z4loopi)
        /*0008*/ 	.word	0x0000001a


	//----- nvinfo : EIATTR_FRAME_SIZE
	.align		4
.L_2:
        /*000c*/ 	.byte	0x04, 0x11
        /*000e*/ 	.short	(.L_4 - .L_3)
	.align		4
.L_3:
        /*0010*/ 	.word	index@(_Z4loopi)
        /*0014*/ 	.word	0x00000008


	//----- nvinfo : EIATTR_MIN_STACK_SIZE
	.align		4
.L_4:
        /*0018*/ 	.byte	0x04, 0x12
        /*001a*/ 	.short	(.L_6 - .L_5)
	.align		4
.L_5:
        /*001c*/ 	.word	index@(_Z4loopi)
        /*0020*/ 	.word	0x00000008
.L_6:


//--------------------- .nv.compat                --------------------------
	.section	.nv.compat,"",@"SHT_CUDA_COMPAT_INFO"
	.align	4
        /*0000*/ 	.byte	0x02, 0x09, 0x00, 0x00, 0x02, 0x02, 0x01, 0x00, 0x02, 0x05, 0x05, 0x00, 0x03, 0x07, 0x01, 0x01
        /*0010*/ 	.byte	0x02, 0x03, 0x00, 0x00, 0x02, 0x06, 0x01, 0x00, 0x04, 0x0b, 0x08, 0x00, 0x09, 0x00, 0x00, 0x00
        /*0020*/ 	.byte	0x00, 0x00, 0x00, 0x00


//--------------------- .nv.info._Z4loopi         --------------------------
	.section	.nv.info._Z4loopi,"",@"SHT_CUDA_INFO"
	.sectionflags	@""
	.align	4


	//----- nvinfo : EIATTR_CUDA_API_VERSION
	.align		4
        /*0000*/ 	.byte	0x04, 0x37
        /*0002*/ 	.short	(.L_8 - .L_7)
.L_7:
        /*0004*/ 	.word	0x00000082


	//----- nvinfo : EIATTR_KPARAM_INFO
	.align		4
.L_8:
        /*0008*/ 	.byte	0x04, 0x17
        /*000a*/ 	.short	(.L_10 - .L_9)
.L_9:
        /*000c*/ 	.word	0x00000000
        /*0010*/ 	.short	0x0000
        /*0012*/ 	.short	0x0000
        /*0014*/ 	.byte	0x00, 0xf0, 0x11, 0x00


	//----- nvinfo : EIATTR_SPARSE_MMA_MASK
	.align		4
.L_10:
        /*0018*/ 	.byte	0x03, 0x50
        /*001a*/ 	.short	0x0000


	//----- nvinfo : EIATTR_MAXREG_COUNT
	.align		4
        /*001c*/ 	.byte	0x03, 0x1b
        /*001e*/ 	.short	0x00ff


	//----- nvinfo : EIATTR_EXTERNS
	.align		4
        /*0020*/ 	.byte	0x04, 0x0f
        /*0022*/ 	.short	(.L_12 - .L_11)


	//   ....[0]....
	.align		4
.L_11:
        /*0024*/ 	.word	index@(vprintf)


	//----- nvinfo : EIATTR_MERCURY_ISA_VERSION
	.align		4
.L_12:
        /*0028*/ 	.byte	0x03, 0x5f
        /*002a*/ 	.short	0x0101


	//----- nvinfo : EIATTR_VRC_CTA_INIT_COUNT
	.align		4
        /*002c*/ 	.byte	0x02, 0x4a
	.zero		1
	.zero		1


	//----- nvinfo : EIATTR_SYSCALL_OFFSETS
	.align		4
        /*0030*/ 	.byte	0x04, 0x46
        /*0032*/ 	.short	(.L_14 - .L_13)


	//   ....[0]....
.L_13:
        /*0034*/ 	.word	0x000001a0


	//   ....[1]....
        /*0038*/ 	.word	0x00000250


	//   ....[2]....
        /*003c*/ 	.word	0x00000300


	//   ....[3]....
        /*0040*/ 	.word	0x000003b0


	//   ....[4]....
        /*0044*/ 	.word	0x00000460


	//   ....[5]....
        /*0048*/ 	.word	0x00000510


	//   ....[6]....
        /*004c*/ 	.word	0x000005c0


	//   ....[7]....
        /*0050*/ 	.word	0x00000670


	//   ....[8]....
        /*0054*/ 	.word	0x00000720


	//   ....[9]....
        /*0058*/ 	.word	0x000007d0


	//   ....[10]....
        /*005c*/ 	.word	0x00000880


	//   ....[11]....
        /*0060*/ 	.word	0x00000930


	//   ....[12]....
        /*0064*/ 	.word	0x000009e0


	//   ....[13]....
        /*0068*/ 	.word	0x00000a90


	//   ....[14]....
        /*006c*/ 	.word	0x00000b40


	//   ....[15]....
        /*0070*/ 	.word	0x00000bf0


	//   ....[16]....
        /*0074*/ 	.word	0x00000d40


	//   ....[17]....
        /*0078*/ 	.word	0x00000df0


	//   ....[18]....
        /*007c*/ 	.word	0x00000ea0


	//   ....[19]....
        /*0080*/ 	.word	0x00000f50


	//   ....[20]....
        /*0084*/ 	.word	0x00001000


	//   ....[21]....
        /*0088*/ 	.word	0x000010b0


	//   ....[22]....
        /*008c*/ 	.word	0x00001160


	//   ....[23]....
        /*0090*/ 	.word	0x00001210


	//   ....[24]....
        /*0094*/ 	.word	0x00001330


	//   ....[25]....
        /*0098*/ 	.word	0x000013e0


	//   ....[26]....
        /*009c*/ 	.word	0x00001490


	//   ....[27]....
        /*00a0*/ 	.word	0x00001540


	//   ....[28]....
        /*00a4*/ 	.word	0x00001660


	//----- nvinfo : EIATTR_EXIT_INSTR_OFFSETS
	.align		4
.L_14:
        /*00a8*/ 	.byte	0x04, 0x1c
        /*00aa*/ 	.short	(.L_16 - .L_15)


	//   ....[0]....
.L_15:
        /*00ac*/ 	.word	0x00000060


	//   ....[1]....
        /*00b0*/ 	.word	0x00000c50


	//   ....[2]....
        /*00b4*/ 	.word	0x00001240


	//   ....[3]....
        /*00b8*/ 	.word	0x00001570


	//   ....[4]....
        /*00bc*/ 	.word	0x000016a0


	//----- nvinfo : EIATTR_CRS_STACK_SIZE
	.align		4
.L_16:
        /*00c0*/ 	.byte	0x04, 0x1e
        /*00c2*/ 	.short	(.L_18 - .L_17)
.L_17:
        /*00c4*/ 	.word	0x00000000


	//----- nvinfo : EIATTR_CBANK_PARAM_SIZE
	.align		4
.L_18:
        /*00c8*/ 	.byte	0x03, 0x19
        /*00ca*/ 	.short	0x0004


	//----- nvinfo : EIATTR_PARAM_CBANK
	.align		4
        /*00cc*/ 	.byte	0x04, 0x0a
        /*00ce*/ 	.short	(.L_20 - .L_19)
	.align		4
.L_19:
        /*00d0*/ 	.word	index@(.nv.constant0._Z4loopi)
        /*00d4*/ 	.short	0x0380
        /*00d6*/ 	.short	0x0004


	//----- nvinfo : EIATTR_SW_WAR
	.align		4
.L_20:
        /*00d8*/ 	.byte	0x04, 0x36
        /*00da*/ 	.short	(.L_22 - .L_21)
.L_21:
        /*00dc*/ 	.word	0x00000008
.L_22:


//--------------------- .nv.callgraph             --------------------------
	.section	.nv.callgraph,"",@"SHT_CUDA_CALLGRAPH"
	.align	4
	.sectionentsize	8
	.align		4
        /*0000*/ 	.word	0x00000000
	.align		4
        /*0004*/ 	.word	0xffffffff
	.align		4
        /*0008*/ 	.word	index@(_Z4loopi)
	.align		4
        /*000c*/ 	.word	index@(vprintf)
	.align		4
        /*0010*/ 	.word	0x00000000
	.align		4
        /*0014*/ 	.word	0xfffffffe
	.align		4
        /*0018*/ 	.word	0x00000000
	.align		4
        /*001c*/ 	.word	0xfffffffd
	.align		4
        /*0020*/ 	.word	0x00000000
	.align		4
        /*0024*/ 	.word	0xfffffffc


//--------------------- .nv.constant4             --------------------------
	.section	.nv.constant4,"a",@progbits
	.align	8
	.align		8
.nv.constant4:
        /*0000*/ 	.dword	vprintf
	.align		8
        /*0008*/ 	.dword	$str


//--------------------- .text._Z4loopi            --------------------------
	.section	.text._Z4loopi,"ax",@progbits
	.align	128
        .global         _Z4loopi
        .type           _Z4loopi,@function
        .size           _Z4loopi,(.L_x_35 - _Z4loopi)
        .other          _Z4loopi,@"STO_CUDA_ENTRY STV_DEFAULT"
_Z4loopi:
.text._Z4loopi:
[----:B------:R-:W0:Y:S08]  /*0000*/  LDC R1, c[0x0][0x37c] ;  /* 0x0000df00ff017b82 */ /* 0x000e300000000800 */
[----:B------:R-:W1:Y:S01]  /*0010*/  LDC R0, c[0x0][0x380] ;  /* 0x0000e000ff007b82 */ /* 0x000e620000000800 */
[----:B------:R-:W2:Y:S01]  /*0020*/  LDCU UR4, c[0x0][0x2f8] ;  /* 0x00005f00ff0477ac */ /* 0x000ea20008000800 */
[----:B0-----:R-:W-:-:S05]  /*0030*/  VIADD R1, R1, 0xfffffff8 ;  /* 0xfffffff801017836 */ /* 0x001fca0000000000 */
[----:B--2---:R-:W-:Y:S02]  /*0040*/  IADD3 R19, P0, PT, R1, UR4, RZ ;  /* 0x0000000401137c10 */ /* 0x004fe4000ff1e0ff */
[----:B-1----:R-:W-:-:S13]  /*0050*/  ISETP.GE.AND P1, PT, R0, 0x1, PT ;  /* 0x000000010000780c */ /* 0x002fda0003f26270 */
[----:B------:R-:W-:Y:S05]  /*0060*/  @!P1 EXIT ;  /* 0x000000000000994d */ /* 0x000fea0003800000 */
[----:B------:R-:W0:Y:S01]  /*0070*/  LDCU UR4, c[0x0][0x2fc] ;  /* 0x00005f80ff0477ac */ /* 0x000e220008000800 */
[----:B------:R-:W1:Y:S01]  /*0080*/  S2R R17, SR_TID.X ;  /* 0x0000000000117919 */ /* 0x000e620000002100 */
[C---:B------:R-:W-:Y:S01]  /*0090*/  ISETP.GE.U32.AND P1, PT, R0.reuse, 0x10, PT ;  /* 0x000000100000780c */ /* 0x040fe20003f26070 */
[----:B------:R-:W-:Y:S01]  /*00a0*/  HFMA2 R2, -RZ, RZ, 0, 0 ;  /* 0x00000000ff027431 */ /* 0x000fe200000001ff */
[----:B------:R-:W-:Y:S01]  /*00b0*/  LOP3.LUT R23, R0, 0xf, RZ, 0xc0, !PT ;  /* 0x0000000f00177812 */ /* 0x000fe200078ec0ff */
[----:B0-----:R-:W-:-:S10]  /*00c0*/  IMAD.X R18, RZ, RZ, UR4, P0 ;  /* 0x00000004ff127e24 */ /* 0x001fd400080e06ff */
[----:B------:R-:W-:Y:S05]  /*00d0*/  @!P1 BRA `(.L_x_0) ;  /* 0x0000000800d89947 */ /* 0x000fea0003800000 */
[----:B------:R-:W-:Y:S01]  /*00e0*/  BSSY.RECONVERGENT B6, `(.L_x_0) ;  /* 0x00000b5000067945 */ /* 0x000fe20003800200 */
[----:B------:R-:W-:Y:S01]  /*00f0*/  LOP3.LUT R2, R0, 0x7ffffff0, RZ, 0xc0, !PT ;  /* 0x7ffffff000027812 */ /* 0x000fe200078ec0ff */
[----:B------:R-:W-:-:S07]  /*0100*/  IMAD.MOV.U32 R16, RZ, RZ, RZ ;  /* 0x000000ffff107224 */ /* 0x000fce00078e00ff */
.L_x_17:
[----:B------:R-:W-:Y:S01]  /*0110*/  MOV R22, 0x0 ;  /* 0x0000000000167802 */ /* 0x000fe20000000f00 */
[----:B-1----:R0:W-:Y:S01]  /*0120*/  STL.64 [R1], R16 ;  /* 0x0000001001007387 */ /* 0x0021e20000100a00 */
[----:B------:R-:W1:Y:S01]  /*0130*/  LDCU.64 UR4, c[0x4][0x8] ;  /* 0x01000100ff0477ac */ /* 0x000e620008000a00 */
[----:B------:R-:W-:Y:S01]  /*0140*/  IMAD.MOV.U32 R6, RZ, RZ, R19 ;  /* 0x000000ffff067224 */ /* 0x000fe200078e0013 */
[----:B------:R0:W2:Y:S01]  /*0150*/  LDC.64 R8, c[0x4][R22] ;  /* 0x0100000016087b82 */ /* 0x0000a20000000a00 */
[----:B------:R-:W-:Y:S02]  /*0160*/  IMAD.MOV.U32 R7, RZ, RZ, R18 ;  /* 0x000000ffff077224 */ /* 0x000fe400078e0012 */
[----:B-1----:R-:W-:Y:S01]  /*0170*/  IMAD.U32 R4, RZ, RZ, UR4 ;  /* 0x00000004ff047e24 */ /* 0x002fe2000f8e00ff */
[----:B0-----:R-:W-:-:S07]  /*0180*/  MOV R5, UR5 ;  /* 0x0000000500057c02 */ /* 0x001fce0008000f00 */
[----:B------:R-:W-:-:S07]  /*0190*/  LEPC R20, `(.L_x_1) ;  /* 0x000000001014794e */ /* 0x000fce0000000000 */
[----:B--2---:R-:W-:Y:S05]  /*01a0*/  CALL.ABS.NOINC R8 ;  /* 0x0000000008007343 */ /* 0x004fea0003c00000 */
.L_x_1:
[----:B------:R-:W-:Y:S01]  /*01b0*/  IADD3 R10, PT, PT, R16, 0x1, RZ ;  /* 0x00000001100a7810 */ /* 0x000fe20007ffe0ff */
[----:B------:R-:W-:Y:S01]  /*01c0*/  IMAD.MOV.U32 R11, RZ, RZ, R17 ;  /* 0x000000ffff0b7224 */ /* 0x000fe200078e0011 */
[----:B------:R0:W1:Y:S01]  /*01d0*/  LDC.64 R8, c[0x4][R22] ;  /* 0x0100000016087b82 */ /* 0x0000620000000a00 */
[----:B------:R-:W2:Y:S01]  /*01e0*/  LDCU.64 UR4, c[0x4][0x8] ;  /* 0x01000100ff0477ac */ /* 0x000ea20008000a00 */
[----:B------:R-:W-:Y:S02]  /*01f0*/  IMAD.MOV.U32 R6, RZ, RZ, R19 ;  /* 0x000000ffff067224 */ /* 0x000fe400078e0013 */
[----:B------:R0:W-:Y:S01]  /*0200*/  STL.64 [R1], R10 ;  /* 0x0000000a01007387 */ /* 0x0001e20000100a00 */
[----:B------:R-:W-:Y:S02]  /*0210*/  IMAD.MOV.U32 R7, RZ, RZ, R18 ;  /* 0x000000ffff077224 */ /* 0x000fe400078e0012 */
[----:B--2---:R-:W-:Y:S01]  /*0220*/  IMAD.U32 R4, RZ, RZ, UR4 ;  /* 0x00000004ff047e24 */ /* 0x004fe2000f8e00ff */
[----:B0-----:R-:W-:-:S07]  /*0230*/  MOV R5, UR5 ;  /* 0x0000000500057c02 */ /* 0x001fce0008000f00 */
[----:B------:R-:W-:-:S07]  /*0240*/  LEPC R20, `(.L_x_2) ;  /* 0x000000001014794e */ /* 0x000fce0000000000 */
[----:B-1----:R-:W-:Y:S05]  /*0250*/  CALL.ABS.NOINC R8 ;  /* 0x0000000008007343 */ /* 0x002fea0003c00000 */
.L_x_2:
        /* <DEDUP_REMOVED lines=11> */
.L_x_3:
        /* <DEDUP_REMOVED lines=11> */
.L_x_4:
        /* <DEDUP_REMOVED lines=11> */
.L_x_5:
        /* <DEDUP_REMOVED lines=11> */
.L_x_6:
        /* <DEDUP_REMOVED lines=11> */
.L_x_7:
        /* <DEDUP_REMOVED lines=11> */
.L_x_8:
        /* <DEDUP_REMOVED lines=11> */
.L_x_9:
        /* <DEDUP_REMOVED lines=11> */
.L_x_10:
        /* <DEDUP_REMOVED lines=11> */
.L_x_11:
        /* <DEDUP_REMOVED lines=11> */
.L_x_12:
        /* <DEDUP_REMOVED lines=11> */
.L_x_13:
        /* <DEDUP_REMOVED lines=11> */
.L_x_14:
        /* <DEDUP_REMOVED lines=11> */
.L_x_15:
        /* <DEDUP_REMOVED lines=11> */
.L_x_16:
[----:B------:R-:W-:-:S04]  /*0c00*/  IADD3 R16, PT, PT, R16, 0x10, RZ ;  /* 0x0000001010107810 */ /* 0x000fc80007ffe0ff */
[----:B------:R-:W-:-:S13]  /*0c10*/  ISETP.NE.AND P0, PT, R16, R2, PT ;  /* 0x000000021000720c */ /* 0x000fda0003f05270 */
[----:B------:R-:W-:Y:S05]  /*0c20*/  @P0 BRA `(.L_x_17) ;  /* 0xfffffff400380947 */ /* 0x000fea000383ffff */
[----:B------:R-:W-:Y:S05]  /*0c30*/  BSYNC.RECONVERGENT B6 ;  /* 0x0000000000067941 */ /* 0x000fea0003800200 */
.L_x_0:
[----:B------:R-:W-:-:S13]  /*0c40*/  ISETP.NE.AND P0, PT, R23, RZ, PT ;  /* 0x000000ff1700720c */ /* 0x000fda0003f05270 */
[----:B------:R-:W-:Y:S05]  /*0c50*/  @!P0 EXIT ;  /* 0x000000000000894d */ /* 0x000fea0003800000 */
[----:B------:R-:W0:Y:S01]  /*0c60*/  LDC R22, c[0x0][0x380] ;  /* 0x0000e000ff167b82 */ /* 0x000e220000000800 */
[----:B------:R-:W-:Y:S02]  /*0c70*/  ISETP.GE.U32.AND P0, PT, R23, 0x8, PT ;  /* 0x000000081700780c */ /* 0x000fe40003f06070 */
[----:B0-----:R-:W-:-:S11]  /*0c80*/  LOP3.LUT R22, R22, 0x7, RZ, 0xc0, !PT ;  /* 0x0000000716167812 */ /* 0x001fd600078ec0ff */
[----:B------:R-:W-:Y:S05]  /*0c90*/  @!P0 BRA `(.L_x_18) ;  /* 0x0000000400648947 */ /* 0x000fea0003800000 */
[----:B-1----:R-:W-:Y:S01]  /*0ca0*/  IMAD.MOV.U32 R3, RZ, RZ, R17 ;  /* 0x000000ffff037224 */ /* 0x002fe200078e0011 */
[----:B------:R-:W-:Y:S01]  /*0cb0*/  MOV R16, 0x0 ;  /* 0x0000000000107802 */ /* 0x000fe20000000f00 */
[----:B------:R-:W0:Y:S01]  /*0cc0*/  LDCU.64 UR4, c[0x4][0x8] ;  /* 0x01000100ff0477ac */ /* 0x000e220008000a00 */
[----:B------:R-:W-:Y:S02]  /*0cd0*/  IMAD.MOV.U32 R6, RZ, RZ, R19 ;  /* 0x000000ffff067224 */ /* 0x000fe400078e0013 */
[----:B------:R1:W-:Y:S01]  /*0ce0*/  STL.64 [R1], R2 ;  /* 0x0000000201007387 */ /* 0x0003e20000100a00 */
[----:B------:R1:W2:Y:S01]  /*0cf0*/  LDC.64 R8, c[0x4][R16] ;  /* 0x0100000010087b82 */ /* 0x0002a20000000a00 */
[----:B------:R-:W-:Y:S02]  /*0d00*/  IMAD.MOV.U32 R7, RZ, RZ, R18 ;  /* 0x000000ffff077224 */ /* 0x000fe400078e0012 */
[----:B0-----:R-:W-:Y:S01]  /*0d10*/  IMAD.U32 R4, RZ, RZ, UR4 ;  /* 0x00000004ff047e24 */ /* 0x001fe2000f8e00ff */
[----:B-1----:R-:W-:-:S07]  /*0d20*/  MOV R5, UR5 ;  /* 0x0000000500057c02 */ /* 0x002fce0008000f00 */
[----:B------:R-:W-:-:S07]  /*0d30*/  LEPC R20, `(.L_x_19) ;  /* 0x000000001014794e */ /* 0x000fce0000000000 */
[----:B--2---:R-:W-:Y:S05]  /*0d40*/  CALL.ABS.NOINC R8 ;  /* 0x0000000008007343 */ /* 0x004fea0003c00000 */
.L_x_19:
        /* <DEDUP_REMOVED lines=11> */
.L_x_20:
        /* <DEDUP_REMOVED lines=11> */
.L_x_21:
        /* <DEDUP_REMOVED lines=11> */
.L_x_22:
        /* <DEDUP_REMOVED lines=11> */
.L_x_23:
        /* <DEDUP_REMOVED lines=11> */
.L_x_24:
        /* <DEDUP_REMOVED lines=11> */
.L_x_25:
[----:B------:R-:W-:Y:S01]  /*1170*/  IADD3 R8, PT, PT, R2, 0x7, RZ ;  /* 0x0000000702087810 */ /* 0x000fe20007ffe0ff */
[----:B------:R-:W-:Y:S01]  /*1180*/  IMAD.MOV.U32 R9, RZ, RZ, R17 ;  /* 0x000000ffff097224 */ /* 0x000fe200078e0011 */
[----:B------:R0:W1:Y:S01]  /*1190*/  LDC.64 R10, c[0x4][R16] ;  /* 0x01000000100a7b82 */ /* 0x0000620000000a00 */
[----:B------:R-:W2:Y:S01]  /*11a0*/  LDCU.64 UR4, c[0x4][0x8] ;  /* 0x01000100ff0477ac */ /* 0x000ea20008000a00 */
[----:B------:R-:W-:Y:S01]  /*11b0*/  MOV R6, R19 ;  /* 0x0000001300067202 */ /* 0x000fe20000000f00 */
[----:B------:R-:W-:Y:S01]  /*11c0*/  IMAD.MOV.U32 R7, RZ, RZ, R18 ;  /* 0x000000ffff077224 */ /* 0x000fe200078e0012 */
[----:B------:R0:W-:Y:S01]  /*11d0*/  STL.64 [R1], R8 ;  /* 0x0000000801007387 */ /* 0x0001e20000100a00 */
[----:B--2---:R-:W-:Y:S01]  /*11e0*/  MOV R4, UR4 ;  /* 0x0000000400047c02 */ /* 0x004fe20008000f00 */
[----:B0-----:R-:W-:-:S07]  /*11f0*/  IMAD.U32 R5, RZ, RZ, UR5 ;  /* 0x00000005ff057e24 */ /* 0x001fce000f8e00ff */
[----:B------:R-:W-:-:S07]  /*1200*/  LEPC R20, `(.L_x_26) ;  /* 0x000000001014794e */ /* 0x000fce0000000000 */
[----:B-1----:R-:W-:Y:S05]  /*1210*/  CALL.ABS.NOINC R10 ;  /* 0x000000000a007343 */ /* 0x002fea0003c00000 */
.L_x_26:
[----:B------:R-:W-:-:S07]  /*1220*/  IADD3 R2, PT, PT, R2, 0x8, RZ ;  /* 0x0000000802027810 */ /* 0x000fce0007ffe0ff */
.L_x_18:
        /* <DEDUP_REMOVED lines=9> */
[----:B------:R-:W-:Y:S01]  /*12c0*/  MOV R6, R19 ;  /* 0x0000001300067202 */ /* 0x000fe20000000f00 */
[----:B------:R-:W-:Y:S01]  /*12d0*/  IMAD.MOV.U32 R7, RZ, RZ, R18 ;  /* 0x000000ffff077224 */ /* 0x000fe200078e0012 */
[----:B------:R1:W-:Y:S01]  /*12e0*/  STL.64 [R1], R2 ;  /* 0x0000000201007387 */ /* 0x0003e20000100a00 */
[----:B------:R1:W2:Y:S01]  /*12f0*/  LDC.64 R8, c[0x4][R16] ;  /* 0x0100000010087b82 */ /* 0x0002a20000000a00 */
[----:B0-----:R-:W-:Y:S01]  /*1300*/  MOV R4, UR4 ;  /* 0x0000000400047c02 */ /* 0x001fe20008000f00 */
[----:B-1----:R-:W-:-:S07]  /*1310*/  IMAD.U32 R5, RZ, RZ, UR5 ;  /* 0x00000005ff057e24 */ /* 0x002fce000f8e00ff */
[----:B------:R-:W-:-:S07]  /*1320*/  LEPC R20, `(.L_x_28) ;  /* 0x000000001014794e */ /* 0x000fce0000000000 */
[----:B--2---:R-:W-:Y:S05]  /*1330*/  CALL.ABS.NOINC R8 ;  /* 0x0000000008007343 */ /* 0x004fea0003c00000 */
.L_x_28:
        /* <DEDUP_REMOVED lines=11> */
.L_x_29:
        /* <DEDUP_REMOVED lines=11> */
.L_x_30:
        /* <DEDUP_REMOVED lines=11> */
.L_x_31:
[----:B------:R-:W-:-:S07]  /*1550*/  IADD3 R2, PT, PT, R2, 0x4, RZ ;  /* 0x0000000402027810 */ /* 0x000fce0007ffe0ff */
.L_x_27:
[----:B------:R-:W-:-:S13]  /*1560*/  ISETP.NE.AND P0, PT, R22, RZ, PT ;  /* 0x000000ff1600720c */ /* 0x000fda0003f05270 */
[----:B------:R-:W-:Y:S05]  /*1570*/  @!P0 EXIT ;  /* 0x000000000000894d */ /* 0x000fea0003800000 */
[----:B------:R-:W-:-:S07]  /*1580*/  IMAD.MOV R16, RZ, RZ, -R22 ;  /* 0x000000ffff107224 */ /* 0x000fce00078e0a16 */
.L_x_33:
[----:B-1----:R-:W-:Y:S01]  /*1590*/  MOV R3, R17 ;  /* 0x0000001100037202 */ /* 0x002fe20000000f00 */
[----:B------:R-:W0:Y:S01]  /*15a0*/  LDCU.64 UR4, c[0x4][0x8] ;  /* 0x01000100ff0477ac */ /* 0x000e220008000a00 */
[----:B------:R-:W-:Y:S01]  /*15b0*/  MOV R0, 0x0 ;  /* 0x0000000000007802 */ /* 0x000fe20000000f00 */
[----:B------:R-:W-:Y:S01]  /*15c0*/  VIADD R16, R16, 0x1 ;  /* 0x0000000110107836 */ /* 0x000fe20000000000 */
[----:B------:R-:W-:Y:S01]  /*15d0*/  MOV R6, R19 ;  /* 0x0000001300067202 */ /* 0x000fe20000000f00 */
[----:B------:R1:W-:Y:S01]  /*15e0*/  STL.64 [R1], R2 ;  /* 0x0000000201007387 */ /* 0x0003e20000100a00 */
[----:B------:R1:W2:Y:S01]  /*15f0*/  LDC.64 R8, c[0x4][R0] ;  /* 0x0100000000087b82 */ /* 0x0002a20000000a00 */
[----:B------:R-:W-:Y:S01]  /*1600*/  IMAD.MOV.U32 R7, RZ, RZ, R18 ;  /* 0x000000ffff077224 */ /* 0x000fe200078e0012 */
[----:B------:R-:W-:-:S04]  /*1610*/  ISETP.NE.AND P0, PT, R16, RZ, PT ;  /* 0x000000ff1000720c */ /* 0x000fc80003f05270 */
[----:B------:R-:W-:Y:S02]  /*1620*/  P2R R22, PR, RZ, 0x1 ;  /* 0x00000001ff167803 */ /* 0x000fe40000000000 */
[----:B0-----:R-:W-:Y:S01]  /*1630*/  MOV R4, UR4 ;  /* 0x0000000400047c02 */ /* 0x001fe20008000f00 */
[----:B-1----:R-:W-:-:S07]  /*1640*/  IMAD.U32 R5, RZ, RZ, UR5 ;  /* 0x00000005ff057e24 */ /* 0x002fce000f8e00ff */
[----:B------:R-:W-:-:S07]  /*1650*/  LEPC R20, `(.L_x_32) ;  /* 0x000000001014794e */ /* 0x000fce0000000000 */
[----:B--2---:R-:W-:Y:S05]  /*1660*/  CALL.ABS.NOINC R8 ;  /* 0x0000000008007343 */ /* 0x004fea0003c00000 */
.L_x_32:
[----:B------:R-:W-:Y:S02]  /*1670*/  ISETP.NE.AND P6, PT, R22, RZ, PT ;  /* 0x000000ff1600720c */ /* 0x000fe40003fc5270 */
[----:B------:R-:W-:-:S11]  /*1680*/  IADD3 R2, PT, PT, R2, 0x1, RZ ;  /* 0x0000000102027810 */ /* 0x000fd60007ffe0ff */
[----:B------:R-:W-:Y:S05]  /*1690*/  @P6 BRA `(.L_x_33) ;  /* 0xfffffffc00bc6947 */ /* 0x000fea000383ffff */
[----:B------:R-:W-:Y:S05]  /*16a0*/  EXIT ;  /* 0x000000000000794d */ /* 0x000fea0003800000 */
.L_x_34:
[----:B------:R-:W-:-:S00]  /*16b0*/  BRA `(.L_x_34) ;  /* 0xfffffffc00fc7947 */ /* 0x000fc0000383ffff */
[----:B------:R-:W-:-:S00]  /*16c0*/  NOP ;  /* 0x0000000000007918 */ /* 0x000fc00000000000 */
        /* <DEDUP_REMOVED lines=11> */
.L_x_35:


//--------------------- .nv.global.init           --------------------------
	.section	.nv.global.init,"aw",@progbits
.nv.global.init:
	.type		$str,@object
	.size		$str,(.L_0 - $str)
$str:
        /*0000*/ 	.byte	0x54, 0x68, 0x69, 0x73, 0x20, 0x69, 0x73, 0x20, 0x69, 0x74, 0x65, 0x72, 0x61, 0x74, 0x69, 0x6f
        /*0010*/ 	.byte	0x6e, 0x20, 0x6e, 0x75, 0x6d, 0x62, 0x65, 0x72, 0x20, 0x25, 0x64, 0x20, 0x69, 0x6e, 0x20, 0x74
        /*0020*/ 	.byte	0x68, 0x72, 0x65, 0x61, 0x64, 0x20, 0x25, 0x64, 0x20, 0x0a, 0x00
.L_0:


//--------------------- .nv.shared.reserved.0     --------------------------
	.section	.nv.shared.reserved.0,"aw",@nobits
	.weak		__nv_reservedSMEM_offset_0_alias
	.size		__nv_reservedSMEM_offset_0_alias, 0, 64
	.other		__nv_reservedSMEM_offset_0_alias,@"STO_CUDA_RESERVED_SHARED STV_DEFAULT"
__nv_reservedSMEM_offset_0_alias:
	.zero		0
	.zero		64


//--------------------- .nv.constant0._Z4loopi    --------------------------
	.section	.nv.constant0._Z4loopi,"a",@progbits
	.sectionflags	@""
	.align	4
.nv.constant0._Z4loopi:
	.zero		900


//--------------------- SYMBOLS --------------------------

	.type		.nv.reservedSmem.offset0,@object
	.size		.nv.reservedSmem.offset0,0x4
	.type		vprintf,@function
